//
// Generated by NVIDIA NVVM Compiler
//
// Compiler Build ID: CL-36424714
// Cuda compilation tools, release 13.0, V13.0.88
// Based on NVVM 20.0.0
//

.version 9.0
.target sm_100
.address_size 64

	// .globl	_Z14matrixMulTiledPKiS0_Pii
// _ZZ14matrixMulTiledPKiS0_PiiE3Mds has been demoted
// _ZZ14matrixMulTiledPKiS0_PiiE3Nds has been demoted

.visible .entry _Z14matrixMulTiledPKiS0_Pii(
	.param .u64 .ptr .align 1 _Z14matrixMulTiledPKiS0_Pii_param_0,
	.param .u64 .ptr .align 1 _Z14matrixMulTiledPKiS0_Pii_param_1,
	.param .u64 .ptr .align 1 _Z14matrixMulTiledPKiS0_Pii_param_2,
	.param .u32 _Z14matrixMulTiledPKiS0_Pii_param_3
)
{
	.reg .pred 	%p<10>;
	.reg .b32 	%r<260>;
	.reg .b64 	%rd<48>;
	// demoted variable
	.shared .align 4 .b8 _ZZ14matrixMulTiledPKiS0_PiiE3Mds[16];
	// demoted variable
	.shared .align 4 .b8 _ZZ14matrixMulTiledPKiS0_PiiE3Nds[16];
	ld.param.u64 	%rd4, [_Z14matrixMulTiledPKiS0_Pii_param_0];
	ld.param.u64 	%rd5, [_Z14matrixMulTiledPKiS0_Pii_param_1];
	ld.param.u32 	%r61, [_Z14matrixMulTiledPKiS0_Pii_param_3];
	cvta.to.global.u64 	%rd1, %rd5;
	cvta.to.global.u64 	%rd2, %rd4;
	mov.u32 	%r63, %ctaid.x;
	mov.u32 	%r64, %ctaid.y;
	mov.u32 	%r1, %tid.x;
	mov.u32 	%r2, %tid.y;
	shl.b32 	%r65, %r64, 1;
	add.s32 	%r3, %r65, %r2;
	shl.b32 	%r4, %r63, 1;
	add.s32 	%r5, %r4, %r1;
	shr.u32 	%r66, %r61, 31;
	add.s32 	%r67, %r61, %r66;
	shr.s32 	%r6, %r67, 1;
	setp.lt.s32 	%p1, %r61, 2;
	mov.b32 	%r259, 0;
	@%p1 bra 	$L__BB0_12;
	mad.lo.s32 	%r7, %r61, %r3, %r1;
	shl.b32 	%r70, %r2, 3;
	mov.u32 	%r71, _ZZ14matrixMulTiledPKiS0_PiiE3Mds;
	add.s32 	%r8, %r71, %r70;
	shl.b32 	%r72, %r1, 2;
	add.s32 	%r9, %r8, %r72;
	mov.u32 	%r73, _ZZ14matrixMulTiledPKiS0_PiiE3Nds;
	add.s32 	%r11, %r73, %r72;
	add.s32 	%r10, %r11, %r70;
	add.s32 	%r74, %r6, -1;
	setp.lt.u32 	%p2, %r74, 7;
	mov.b32 	%r254, 0;
	mov.u32 	%r259, %r254;
	@%p2 bra 	$L__BB0_4;
	and.b32  	%r76, %r6, 1073741816;
	neg.s32 	%r248, %r76;
	add.s32 	%r77, %r2, 14;
	mad.lo.s32 	%r78, %r61, %r77, %r1;
	add.s32 	%r246, %r78, %r4;
	add.s32 	%r79, %r2, 12;
	mad.lo.s32 	%r80, %r61, %r79, %r1;
	add.s32 	%r245, %r80, %r4;
	add.s32 	%r81, %r2, 10;
	mad.lo.s32 	%r82, %r61, %r81, %r1;
	add.s32 	%r244, %r82, %r4;
	add.s32 	%r83, %r2, 8;
	mad.lo.s32 	%r84, %r61, %r83, %r1;
	add.s32 	%r243, %r84, %r4;
	add.s32 	%r85, %r2, 6;
	mad.lo.s32 	%r86, %r61, %r85, %r1;
	add.s32 	%r242, %r86, %r4;
	add.s32 	%r87, %r2, 4;
	mad.lo.s32 	%r88, %r61, %r87, %r1;
	add.s32 	%r241, %r88, %r4;
	add.s32 	%r89, %r2, 2;
	mad.lo.s32 	%r90, %r61, %r89, %r1;
	add.s32 	%r240, %r90, %r4;
	mad.lo.s32 	%r91, %r2, %r61, %r1;
	add.s32 	%r239, %r91, %r4;
	mov.b32 	%r259, 0;
	mov.u32 	%r247, %r7;
$L__BB0_3:
	.pragma "nounroll";
	and.b32  	%r254, %r6, 1073741816;
	mul.wide.s32 	%rd6, %r247, 4;
	add.s64 	%rd7, %rd2, %rd6;
	ld.global.u32 	%r92, [%rd7];
	st.shared.u32 	[%r9], %r92;
	mul.wide.u32 	%rd8, %r239, 4;
	add.s64 	%rd9, %rd1, %rd8;
	ld.global.u32 	%r93, [%rd9];
	st.shared.u32 	[%r10], %r93;
	bar.sync 	0;
	ld.shared.u32 	%r94, [%r8];
	ld.shared.u32 	%r95, [%r11];
	mad.lo.s32 	%r96, %r95, %r94, %r259;
	ld.shared.u32 	%r97, [%r8+4];
	ld.shared.u32 	%r98, [%r11+8];
	mad.lo.s32 	%r99, %r98, %r97, %r96;
	bar.sync 	0;
	ld.global.u32 	%r100, [%rd7+8];
	st.shared.u32 	[%r9], %r100;
	mul.wide.u32 	%rd10, %r240, 4;
	add.s64 	%rd11, %rd1, %rd10;
	ld.global.u32 	%r101, [%rd11];
	st.shared.u32 	[%r10], %r101;
	bar.sync 	0;
	ld.shared.u32 	%r102, [%r8];
	ld.shared.u32 	%r103, [%r11];
	mad.lo.s32 	%r104, %r103, %r102, %r99;
	ld.shared.u32 	%r105, [%r8+4];
	ld.shared.u32 	%r106, [%r11+8];
	mad.lo.s32 	%r107, %r106, %r105, %r104;
	bar.sync 	0;
	ld.global.u32 	%r108, [%rd7+16];
	st.shared.u32 	[%r9], %r108;
	mul.wide.u32 	%rd12, %r241, 4;
	add.s64 	%rd13, %rd1, %rd12;
	ld.global.u32 	%r109, [%rd13];
	st.shared.u32 	[%r10], %r109;
	bar.sync 	0;
	ld.shared.u32 	%r110, [%r8];
	ld.shared.u32 	%r111, [%r11];
	mad.lo.s32 	%r112, %r111, %r110, %r107;
	ld.shared.u32 	%r113, [%r8+4];
	ld.shared.u32 	%r114, [%r11+8];
	mad.lo.s32 	%r115, %r114, %r113, %r112;
	bar.sync 	0;
	ld.global.u32 	%r116, [%rd7+24];
	st.shared.u32 	[%r9], %r116;
	mul.wide.u32 	%rd14, %r242, 4;
	add.s64 	%rd15, %rd1, %rd14;
	ld.global.u32 	%r117, [%rd15];
	st.shared.u32 	[%r10], %r117;
	bar.sync 	0;
	ld.shared.u32 	%r118, [%r8];
	ld.shared.u32 	%r119, [%r11];
	mad.lo.s32 	%r120, %r119, %r118, %r115;
	ld.shared.u32 	%r121, [%r8+4];
	ld.shared.u32 	%r122, [%r11+8];
	mad.lo.s32 	%r123, %r122, %r121, %r120;
	bar.sync 	0;
	ld.global.u32 	%r124, [%rd7+32];
	st.shared.u32 	[%r9], %r124;
	mul.wide.u32 	%rd16, %r243, 4;
	add.s64 	%rd17, %rd1, %rd16;
	ld.global.u32 	%r125, [%rd17];
	st.shared.u32 	[%r10], %r125;
	bar.sync 	0;
	ld.shared.u32 	%r126, [%r8];
	ld.shared.u32 	%r127, [%r11];
	mad.lo.s32 	%r128, %r127, %r126, %r123;
	ld.shared.u32 	%r129, [%r8+4];
	ld.shared.u32 	%r130, [%r11+8];
	mad.lo.s32 	%r131, %r130, %r129, %r128;
	bar.sync 	0;
	ld.global.u32 	%r132, [%rd7+40];
	st.shared.u32 	[%r9], %r132;
	mul.wide.u32 	%rd18, %r244, 4;
	add.s64 	%rd19, %rd1, %rd18;
	ld.global.u32 	%r133, [%rd19];
	st.shared.u32 	[%r10], %r133;
	bar.sync 	0;
	ld.shared.u32 	%r134, [%r8];
	ld.shared.u32 	%r135, [%r11];
	mad.lo.s32 	%r136, %r135, %r134, %r131;
	ld.shared.u32 	%r137, [%r8+4];
	ld.shared.u32 	%r138, [%r11+8];
	mad.lo.s32 	%r139, %r138, %r137, %r136;
	bar.sync 	0;
	ld.global.u32 	%r140, [%rd7+48];
	st.shared.u32 	[%r9], %r140;
	mul.wide.u32 	%rd20, %r245, 4;
	add.s64 	%rd21, %rd1, %rd20;
	ld.global.u32 	%r141, [%rd21];
	st.shared.u32 	[%r10], %r141;
	bar.sync 	0;
	ld.shared.u32 	%r142, [%r8];
	ld.shared.u32 	%r143, [%r11];
	mad.lo.s32 	%r144, %r143, %r142, %r139;
	ld.shared.u32 	%r145, [%r8+4];
	ld.shared.u32 	%r146, [%r11+8];
	mad.lo.s32 	%r147, %r146, %r145, %r144;
	bar.sync 	0;
	ld.global.u32 	%r148, [%rd7+56];
	st.shared.u32 	[%r9], %r148;
	mul.wide.u32 	%rd22, %r246, 4;
	add.s64 	%rd23, %rd1, %rd22;
	ld.global.u32 	%r149, [%rd23];
	st.shared.u32 	[%r10], %r149;
	bar.sync 	0;
	ld.shared.u32 	%r150, [%r8];
	ld.shared.u32 	%r151, [%r11];
	mad.lo.s32 	%r152, %r151, %r150, %r147;
	ld.shared.u32 	%r153, [%r8+4];
	ld.shared.u32 	%r154, [%r11+8];
	mad.lo.s32 	%r259, %r154, %r153, %r152;
	bar.sync 	0;
	add.s32 	%r248, %r248, 8;
	add.s32 	%r247, %r247, 16;
	shl.b32 	%r155, %r61, 4;
	add.s32 	%r246, %r246, %r155;
	add.s32 	%r245, %r245, %r155;
	add.s32 	%r244, %r244, %r155;
	add.s32 	%r243, %r243, %r155;
	add.s32 	%r242, %r242, %r155;
	add.s32 	%r241, %r241, %r155;
	add.s32 	%r240, %r240, %r155;
	add.s32 	%r239, %r239, %r155;
	setp.ne.s32 	%p3, %r248, 0;
	@%p3 bra 	$L__BB0_3;
$L__BB0_4:
	and.b32  	%r47, %r6, 7;
	setp.eq.s32 	%p4, %r47, 0;
	@%p4 bra 	$L__BB0_12;
	and.b32  	%r48, %r6, 3;
	setp.lt.u32 	%p5, %r47, 4;
	@%p5 bra 	$L__BB0_7;
	shl.b32 	%r157, %r254, 1;
	add.s32 	%r158, %r7, %r157;
	mul.wide.s32 	%rd24, %r158, 4;
	add.s64 	%rd25, %rd2, %rd24;
	ld.global.u32 	%r159, [%rd25];
	st.shared.u32 	[%r9], %r159;
	add.s32 	%r160, %r157, %r2;
	mad.lo.s32 	%r161, %r160, %r61, %r5;
	mul.wide.u32 	%rd26, %r161, 4;
	add.s64 	%rd27, %rd1, %rd26;
	ld.global.u32 	%r162, [%rd27];
	st.shared.u32 	[%r10], %r162;
	bar.sync 	0;
	ld.shared.u32 	%r163, [%r8];
	ld.shared.u32 	%r164, [%r11];
	mad.lo.s32 	%r165, %r164, %r163, %r259;
	ld.shared.u32 	%r166, [%r8+4];
	ld.shared.u32 	%r167, [%r11+8];
	mad.lo.s32 	%r168, %r167, %r166, %r165;
	bar.sync 	0;
	ld.global.u32 	%r169, [%rd25+8];
	st.shared.u32 	[%r9], %r169;
	add.s32 	%r170, %r160, 2;
	mad.lo.s32 	%r171, %r170, %r61, %r5;
	mul.wide.u32 	%rd28, %r171, 4;
	add.s64 	%rd29, %rd1, %rd28;
	ld.global.u32 	%r172, [%rd29];
	st.shared.u32 	[%r10], %r172;
	bar.sync 	0;
	ld.shared.u32 	%r173, [%r8];
	ld.shared.u32 	%r174, [%r11];
	mad.lo.s32 	%r175, %r174, %r173, %r168;
	ld.shared.u32 	%r176, [%r8+4];
	ld.shared.u32 	%r177, [%r11+8];
	mad.lo.s32 	%r178, %r177, %r176, %r175;
	bar.sync 	0;
	ld.global.u32 	%r179, [%rd25+16];
	st.shared.u32 	[%r9], %r179;
	add.s32 	%r180, %r160, 4;
	mad.lo.s32 	%r181, %r180, %r61, %r5;
	mul.wide.u32 	%rd30, %r181, 4;
	add.s64 	%rd31, %rd1, %rd30;
	ld.global.u32 	%r182, [%rd31];
	st.shared.u32 	[%r10], %r182;
	bar.sync 	0;
	ld.shared.u32 	%r183, [%r8];
	ld.shared.u32 	%r184, [%r11];
	mad.lo.s32 	%r185, %r184, %r183, %r178;
	ld.shared.u32 	%r186, [%r8+4];
	ld.shared.u32 	%r187, [%r11+8];
	mad.lo.s32 	%r188, %r187, %r186, %r185;
	bar.sync 	0;
	ld.global.u32 	%r189, [%rd25+24];
	st.shared.u32 	[%r9], %r189;
	add.s32 	%r190, %r160, 6;
	mad.lo.s32 	%r191, %r190, %r61, %r5;
	mul.wide.u32 	%rd32, %r191, 4;
	add.s64 	%rd33, %rd1, %rd32;
	ld.global.u32 	%r192, [%rd33];
	st.shared.u32 	[%r10], %r192;
	bar.sync 	0;
	ld.shared.u32 	%r193, [%r8];
	ld.shared.u32 	%r194, [%r11];
	mad.lo.s32 	%r195, %r194, %r193, %r188;
	ld.shared.u32 	%r196, [%r8+4];
	ld.shared.u32 	%r197, [%r11+8];
	mad.lo.s32 	%r259, %r197, %r196, %r195;
	bar.sync 	0;
	sub.s32 	%r198, %r157, %r254;
	add.s32 	%r254, %r198, 4;
$L__BB0_7:
	setp.eq.s32 	%p6, %r48, 0;
	@%p6 bra 	$L__BB0_12;
	setp.eq.s32 	%p7, %r48, 1;
	@%p7 bra 	$L__BB0_10;
	shl.b32 	%r200, %r254, 1;
	add.s32 	%r201, %r7, %r200;
	mul.wide.s32 	%rd34, %r201, 4;
	add.s64 	%rd35, %rd2, %rd34;
	ld.global.u32 	%r202, [%rd35];
	st.shared.u32 	[%r9], %r202;
	add.s32 	%r203, %r200, %r2;
	mad.lo.s32 	%r204, %r203, %r61, %r5;
	mul.wide.u32 	%rd36, %r204, 4;
	add.s64 	%rd37, %rd1, %rd36;
	ld.global.u32 	%r205, [%rd37];
	st.shared.u32 	[%r10], %r205;
	bar.sync 	0;
	ld.shared.u32 	%r206, [%r8];
	ld.shared.u32 	%r207, [%r11];
	mad.lo.s32 	%r208, %r207, %r206, %r259;
	ld.shared.u32 	%r209, [%r8+4];
	ld.shared.u32 	%r210, [%r11+8];
	mad.lo.s32 	%r211, %r210, %r209, %r208;
	bar.sync 	0;
	ld.global.u32 	%r212, [%rd35+8];
	st.shared.u32 	[%r9], %r212;
	add.s32 	%r213, %r203, 2;
	mad.lo.s32 	%r214, %r213, %r61, %r5;
	mul.wide.u32 	%rd38, %r214, 4;
	add.s64 	%rd39, %rd1, %rd38;
	ld.global.u32 	%r215, [%rd39];
	st.shared.u32 	[%r10], %r215;
	bar.sync 	0;
	ld.shared.u32 	%r216, [%r8];
	ld.shared.u32 	%r217, [%r11];
	mad.lo.s32 	%r218, %r217, %r216, %r211;
	ld.shared.u32 	%r219, [%r8+4];
	ld.shared.u32 	%r220, [%r11+8];
	mad.lo.s32 	%r259, %r220, %r219, %r218;
	bar.sync 	0;
	sub.s32 	%r221, %r200, %r254;
	add.s32 	%r254, %r221, 2;
$L__BB0_10:
	and.b32  	%r222, %r6, 1;
	setp.eq.b32 	%p8, %r222, 1;
	not.pred 	%p9, %p8;
	@%p9 bra 	$L__BB0_12;
	shl.b32 	%r223, %r254, 1;
	add.s32 	%r224, %r7, %r223;
	mul.wide.s32 	%rd40, %r224, 4;
	add.s64 	%rd41, %rd2, %rd40;
	ld.global.u32 	%r225, [%rd41];
	st.shared.u32 	[%r9], %r225;
	add.s32 	%r226, %r223, %r2;
	mad.lo.s32 	%r227, %r226, %r61, %r5;
	mul.wide.u32 	%rd42, %r227, 4;
	add.s64 	%rd43, %rd1, %rd42;
	ld.global.u32 	%r228, [%rd43];
	st.shared.u32 	[%r10], %r228;
	bar.sync 	0;
	ld.shared.u32 	%r229, [%r8];
	ld.shared.u32 	%r230, [%r11];
	mad.lo.s32 	%r231, %r230, %r229, %r259;
	ld.shared.u32 	%r232, [%r8+4];
	ld.shared.u32 	%r233, [%r11+8];
	mad.lo.s32 	%r259, %r233, %r232, %r231;
	bar.sync 	0;
$L__BB0_12:
	ld.param.u64 	%rd47, [_Z14matrixMulTiledPKiS0_Pii_param_2];
	cvta.to.global.u64 	%rd44, %rd47;
	mad.lo.s32 	%r238, %r61, %r3, %r5;
	mul.wide.s32 	%rd45, %r238, 4;
	add.s64 	%rd46, %rd44, %rd45;
	st.global.u32 	[%rd46], %r259;
	ret;

}


// ===== COMPILED SASS (sm_100) =====

	.target	sm_100

	.elftype	@"ET_EXEC"


//--------------------- .note.nv.tkinfo           --------------------------
	.section	.note.nv.tkinfo,"",@"SHT_NOTE"
	.sectionflags	@"SHF_NOTE_NV_TKINFO"
	.tkinfo
        /*0018*/ 	.word	0x00000002
        /*0030*/ 	.string	""
        /*0030*/ 	.string	"ptxas"
        /*0030*/ 	.string	"Cuda compilation tools, release 13.0, V13.0.88"
        /*0030*/ 	.string	"Build cuda_13.0.r13.0/compiler.36424714_0"
        /*0030*/ 	.string	"-arch sm_100 -m 64 "



//--------------------- .note.nv.cuinfo           --------------------------
	.section	.note.nv.cuinfo,"",@"SHT_NOTE"
	.sectionflags	@"SHF_NOTE_NV_CUINFO"
        /*0018*/ 	.short	0x0002
        /*001a*/ 	.short	0x0064
        /*001c*/ 	.short	0x0082
	.zero		2


//--------------------- .nv.info                  --------------------------
	.section	.nv.info,"",@"SHT_CUDA_INFO"
	.align	4


	//----- nvinfo : EIATTR_REGCOUNT
	.align		4
        /*0000*/ 	.byte	0x04, 0x2f
        /*0002*/ 	.short	(.L_1 - .L_0)
	.align		4
.L_0:
        /*0004*/ 	.word	index@(_Z14matrixMulTiledPKiS0_Pii)
        /*0008*/ 	.word	0x00000028


	//----- nvinfo : EIATTR_FRAME_SIZE
	.align		4
.L_1:
        /*000c*/ 	.byte	0x04, 0x11
        /*000e*/ 	.short	(.L_3 - .L_2)
	.align		4
.L_2:
        /*0010*/ 	.word	index@(_Z14matrixMulTiledPKiS0_Pii)
        /*0014*/ 	.word	0x00000000


	//----- nvinfo : EIATTR_MIN_STACK_SIZE
	.align		4
.L_3:
        /*0018*/ 	.byte	0x04, 0x12
        /*001a*/ 	.short	(.L_5 - .L_4)
	.align		4
.L_4:
        /*001c*/ 	.word	index@(_Z14matrixMulTiledPKiS0_Pii)
        /*0020*/ 	.word	0x00000000
.L_5:


//--------------------- .nv.compat                --------------------------
	.section	.nv.compat,"",@"SHT_CUDA_COMPAT_INFO"
	.align	4
        /*0000*/ 	.byte	0x02, 0x09, 0x00, 0x00, 0x02, 0x02, 0x01, 0x00, 0x02, 0x05, 0x05, 0x00, 0x03, 0x07, 0x01, 0x01
        /*0010*/ 	.byte	0x02, 0x03, 0x00, 0x00, 0x02, 0x06, 0x01, 0x00, 0x04, 0x0b, 0x08, 0x00, 0x09, 0x00, 0x00, 0x00
        /*0020*/ 	.byte	0x00, 0x00, 0x00, 0x00


//--------------------- .nv.info._Z14matrixMulTiledPKiS0_Pii --------------------------
	.section	.nv.info._Z14matrixMulTiledPKiS0_Pii,"",@"SHT_CUDA_INFO"
	.sectionflags	@""
	.align	4


	//----- nvinfo : EIATTR_CUDA_API_VERSION
	.align		4
        /*0000*/ 	.byte	0x04, 0x37
        /*0002*/ 	.short	(.L_7 - .L_6)
.L_6:
        /*0004*/ 	.word	0x00000082


	//----- nvinfo : EIATTR_KPARAM_INFO
	.align		4
.L_7:
        /*0008*/ 	.byte	0x04, 0x17
        /*000a*/ 	.short	(.L_9 - .L_8)
.L_8:
        /*000c*/ 	.word	0x00000000
        /*0010*/ 	.short	0x0003
        /*0012*/ 	.short	0x0018
        /*0014*/ 	.byte	0x00, 0xf0, 0x11, 0x00


	//----- nvinfo : EIATTR_KPARAM_INFO
	.align		4
.L_9:
        /*0018*/ 	.byte	0x04, 0x17
        /*001a*/ 	.short	(.L_11 - .L_10)
.L_10:
        /*001c*/ 	.word	0x00000000
        /*0020*/ 	.short	0x0002
        /*0022*/ 	.short	0x0010
        /*0024*/ 	.byte	0x00, 0xf5, 0x21, 0x00


	//----- nvinfo : EIATTR_KPARAM_INFO
	.align		4
.L_11:
        /*0028*/ 	.byte	0x04, 0x17
        /*002a*/ 	.short	(.L_13 - .L_12)
.L_12:
        /*002c*/ 	.word	0x00000000
        /*0030*/ 	.short	0x0001
        /*0032*/ 	.short	0x0008
        /*0034*/ 	.byte	0x00, 0xf5, 0x21, 0x00


	//----- nvinfo : EIATTR_KPARAM_INFO
	.align		4
.L_13:
        /*0038*/ 	.byte	0x04, 0x17
        /*003a*/ 	.short	(.L_15 - .L_14)
.L_14:
        /*003c*/ 	.word	0x00000000
        /*0040*/ 	.short	0x0000
        /*0042*/ 	.short	0x0000
        /*0044*/ 	.byte	0x00, 0xf5, 0x21, 0x00


	//----- nvinfo : EIATTR_SPARSE_MMA_MASK
	.align		4
.L_15:
        /*0048*/ 	.byte	0x03, 0x50
        /*004a*/ 	.short	0x0000


	//----- nvinfo : EIATTR_MAXREG_COUNT
	.align		4
        /*004c*/ 	.byte	0x03, 0x1b
        /*004e*/ 	.short	0x00ff


	//----- nvinfo : EIATTR_NUM_BARRIERS
	.align		4
        /*0050*/ 	.byte	0x02, 0x4c
        /*0052*/ 	.byte	0x01
	.zero		1


	//----- nvinfo : EIATTR_MERCURY_ISA_VERSION
	.align		4
        /*0054*/ 	.byte	0x03, 0x5f
        /*0056*/ 	.short	0x0101


	//----- nvinfo : EIATTR_VRC_CTA_INIT_COUNT
	.align		4
        /*0058*/ 	.byte	0x02, 0x4a
	.zero		1
	.zero		1


	//----- nvinfo : EIATTR_EXIT_INSTR_OFFSETS
	.align		4
        /*005c*/ 	.byte	0x04, 0x1c
        /*005e*/ 	.short	(.L_17 - .L_16)


	//   ....[0]....
.L_16:
        /*0060*/ 	.word	0x000012a0


	//----- nvinfo : EIATTR_CBANK_PARAM_SIZE
	.align		4
.L_17:
        /*0064*/ 	.byte	0x03, 0x19
        /*0066*/ 	.short	0x001c


	//----- nvinfo : EIATTR_PARAM_CBANK
	.align		4
        /*0068*/ 	.byte	0x04, 0x0a
        /*006a*/ 	.short	(.L_19 - .L_18)
	.align		4
.L_18:
        /*006c*/ 	.word	index@(.nv.constant0._Z14matrixMulTiledPKiS0_Pii)
        /*0070*/ 	.short	0x0380
        /*0072*/ 	.short	0x001c


	//----- nvinfo : EIATTR_SW_WAR
	.align		4
.L_19:
        /*0074*/ 	.byte	0x04, 0x36
        /*0076*/ 	.short	(.L_21 - .L_20)
.L_20:
        /*0078*/ 	.word	0x00000008
.L_21:


//--------------------- .nv.callgraph             --------------------------
	.section	.nv.callgraph,"",@"SHT_CUDA_CALLGRAPH"
	.align	4
	.sectionentsize	8
	.align		4
        /*0000*/ 	.word	0x00000000
	.align		4
        /*0004*/ 	.word	0xffffffff
	.align		4
        /*0008*/ 	.word	0x00000000
	.align		4
        /*000c*/ 	.word	0xfffffffe
	.align		4
        /*0010*/ 	.word	0x00000000
	.align		4
        /*0014*/ 	.word	0xfffffffd
	.align		4
        /*0018*/ 	.word	0x00000000
	.align		4
        /*001c*/ 	.word	0xfffffffc


//--------------------- .text._Z14matrixMulTiledPKiS0_Pii --------------------------
	.section	.text._Z14matrixMulTiledPKiS0_Pii,"ax",@progbits
	.align	128
        .global         _Z14matrixMulTiledPKiS0_Pii
        .type           _Z14matrixMulTiledPKiS0_Pii,@function
        .size           _Z14matrixMulTiledPKiS0_Pii,(.L_x_6 - _Z14matrixMulTiledPKiS0_Pii)
        .other          _Z14matrixMulTiledPKiS0_Pii,@"STO_CUDA_ENTRY STV_DEFAULT"
_Z14matrixMulTiledPKiS0_Pii:
.text._Z14matrixMulTiledPKiS0_Pii:
[----:B------:R-:W-:Y:S08]  /*0000*/  LDC R1, c[0x0][0x37c] ;  /* 0x0000df00ff017b82 */ /* 0x000ff00000000800 */
[----:B------:R-:W0:Y:S01]  /*0010*/  LDC R3, c[0x0][0x398] ;  /* 0x0000e600ff037b82 */ /* 0x000e220000000800 */
[----:B------:R-:W1:Y:S01]  /*0020*/  S2R R5, SR_CTAID.Y ;  /* 0x0000000000057919 */ /* 0x000e620000002600 */
[----:B------:R-:W2:Y:S01]  /*0030*/  LDCU.64 UR8, c[0x0][0x358] ;  /* 0x00006b00ff0877ac */ /* 0x000ea20008000a00 */
[----:B------:R-:W-:Y:S01]  /*0040*/  HFMA2 R15, -RZ, RZ, 0, 0 ;  /* 0x00000000ff0f7431 */ /* 0x000fe200000001ff */
[----:B------:R-:W1:Y:S01]  /*0050*/  S2R R0, SR_TID.Y ;  /* 0x0000000000007919 */ /* 0x000e620000002200 */
[----:B------:R-:W3:Y:S01]  /*0060*/  S2R R14, SR_CTAID.X ;  /* 0x00000000000e7919 */ /* 0x000ee20000002500 */
[----:B------:R-:W3:Y:S01]  /*0070*/  S2R R25, SR_TID.X ;  /* 0x0000000000197919 */ /* 0x000ee20000002100 */
[----:B0-----:R-:W-:-:S02]  /*0080*/  ISETP.GE.AND P0, PT, R3, 0x2, PT ;  /* 0x000000020300780c */ /* 0x001fc40003f06270 */
[----:B-1----:R-:W-:Y:S02]  /*0090*/  LEA R4, R5, R0, 0x1 ;  /* 0x0000000005047211 */ /* 0x002fe400078e08ff */
[----:B---3--:R-:W-:-:S09]  /*00a0*/  LEA R6, R14, R25, 0x1 ;  /* 0x000000190e067211 */ /* 0x008fd200078e08ff */
[----:B--2---:R-:W-:Y:S05]  /*00b0*/  @!P0 BRA `(.L_x_0) ;  /* 0x0000001000688947 */ /* 0x004fea0003800000 */
[----:B------:R-:W0:Y:S01]  /*00c0*/  S2UR UR6, SR_CgaCtaId ;  /* 0x00000000000679c3 */ /* 0x000e220000008800 */
[-C--:B------:R-:W-:Y:S01]  /*00d0*/  LEA.HI R5, R3, R3.reuse, RZ, 0x1 ;  /* 0x0000000303057211 */ /* 0x080fe200078f08ff */
[----:B------:R-:W-:Y:S01]  /*00e0*/  UMOV UR4, 0x400 ;  /* 0x0000040000047882 */ /* 0x000fe20000000000 */
[----:B------:R-:W-:Y:S01]  /*00f0*/  IMAD R7, R4, R3, R25 ;  /* 0x0000000304077224 */ /* 0x000fe200078e0219 */
[----:B------:R-:W-:Y:S01]  /*0100*/  UIADD3 UR5, UPT, UPT, UR4, 0x10, URZ ;  /* 0x0000001004057890 */ /* 0x000fe2000fffe0ff */
[----:B------:R-:W-:Y:S02]  /*0110*/  SHF.R.S32.HI R5, RZ, 0x1, R5 ;  /* 0x00000001ff057819 */ /* 0x000fe40000011405 */
[----:B------:R-:W-:Y:S02]  /*0120*/  MOV R15, RZ ;  /* 0x000000ff000f7202 */ /* 0x000fe40000000f00 */
[----:B------:R-:W-:-:S04]  /*0130*/  IADD3 R2, PT, PT, R5, -0x1, RZ ;  /* 0xffffffff05027810 */ /* 0x000fc80007ffe0ff */
[----:B------:R-:W-:Y:S02]  /*0140*/  ISETP.GE.U32.AND P0, PT, R2, 0x7, PT ;  /* 0x000000070200780c */ /* 0x000fe40003f06070 */
[----:B------:R-:W-:Y:S01]  /*0150*/  MOV R2, RZ ;  /* 0x000000ff00027202 */ /* 0x000fe20000000f00 */
[----:B0-----:R-:W-:Y:S02]  /*0160*/  ULEA UR4, UR6, UR4, 0x18 ;  /* 0x0000000406047291 */ /* 0x001fe4000f8ec0ff */
[----:B------:R-:W-:-:S04]  /*0170*/  ULEA UR5, UR6, UR5, 0x18 ;  /* 0x0000000506057291 */ /* 0x000fc8000f8ec0ff */
[C---:B------:R-:W-:Y:S02]  /*0180*/  LEA R8, R0.reuse, UR4, 0x3 ;  /* 0x0000000400087c11 */ /* 0x040fe4000f8e18ff */
[C---:B------:R-:W-:Y:S02]  /*0190*/  LEA R9, R25.reuse, UR5, 0x2 ;  /* 0x0000000519097c11 */ /* 0x040fe4000f8e10ff */
[----:B------:R-:W-:Y:S02]  /*01a0*/  LEA R10, R25, R8, 0x2 ;  /* 0x00000008190a7211 */ /* 0x000fe400078e10ff */
[----:B------:R-:W-:Y:S01]  /*01b0*/  LEA R11, R0, R9, 0x3 ;  /* 0x00000009000b7211 */ /* 0x000fe200078e18ff */
[----:B------:R-:W-:Y:S06]  /*01c0*/  @!P0 BRA `(.L_x_1) ;  /* 0x00000008002c8947 */ /* 0x000fec0003800000 */
[C---:B------:R-:W-:Y:S01]  /*01d0*/  IADD3 R2, PT, PT, R0.reuse, 0xe, RZ ;  /* 0x0000000e00027810 */ /* 0x040fe20007ffe0ff */
[CCC-:B------:R-:W-:Y:S01]  /*01e0*/  IMAD R27, R0.reuse, R3.reuse, R25.reuse ;  /* 0x00000003001b7224 */ /* 0x1c0fe200078e0219 */
[C---:B------:R-:W-:Y:S02]  /*01f0*/  IADD3 R12, PT, PT, R0.reuse, 0xc, RZ ;  /* 0x0000000c000c7810 */ /* 0x040fe40007ffe0ff */
[----:B------:R-:W-:Y:S01]  /*0200*/  IADD3 R16, PT, PT, R0, 0xa, RZ ;  /* 0x0000000a00107810 */ /* 0x000fe20007ffe0ff */
[-CC-:B------:R-:W-:Y:S01]  /*0210*/  IMAD R13, R2, R3.reuse, R25.reuse ;  /* 0x00000003020d7224 */ /* 0x180fe200078e0219 */
        /* <DEDUP_REMOVED lines=8> */
[----:B------:R-:W-:Y:S01]  /*02a0*/  LOP3.LUT R12, R5, 0x3ffffff8, RZ, 0xc0, !PT ;  /* 0x3ffffff8050c7812 */ /* 0x000fe200078ec0ff */
[--C-:B------:R-:W-:Y:S01]  /*02b0*/  IMAD R23, R22, R3, R25.reuse ;  /* 0x0000000316177224 */ /* 0x100fe200078e0219 */
[----:B------:R-:W-:Y:S01]  /*02c0*/  LEA R34, R14, R27, 0x1 ;  /* 0x0000001b0e227211 */ /* 0x000fe200078e08ff */
[----:B------:R-:W-:Y:S01]  /*02d0*/  IMAD R25, R24, R3, R25 ;  /* 0x0000000318197224 */ /* 0x000fe200078e0219 */
[----:B------:R-:W-:-:S02]  /*02e0*/  LEA R24, R14, R13, 0x1 ;  /* 0x0000000d0e187211 */ /* 0x000fc400078e08ff */
[C---:B------:R-:W-:Y:S02]  /*02f0*/  LEA R16, R14.reuse, R15, 0x1 ;  /* 0x0000000f0e107211 */ /* 0x040fe400078e08ff */
[C---:B------:R-:W-:Y:S02]  /*0300*/  LEA R26, R14.reuse, R17, 0x1 ;  /* 0x000000110e1a7211 */ /* 0x040fe400078e08ff */
[C---:B------:R-:W-:Y:S02]  /*0310*/  LEA R28, R14.reuse, R19, 0x1 ;  /* 0x000000130e1c7211 */ /* 0x040fe400078e08ff */
[C---:B------:R-:W-:Y:S02]  /*0320*/  LEA R30, R14.reuse, R21, 0x1 ;  /* 0x000000150e1e7211 */ /* 0x040fe400078e08ff */
[C---:B------:R-:W-:Y:S02]  /*0330*/  LEA R32, R14.reuse, R23, 0x1 ;  /* 0x000000170e207211 */ /* 0x040fe400078e08ff */
[----:B------:R-:W-:-:S02]  /*0340*/  LEA R14, R14, R25, 0x1 ;  /* 0x000000190e0e7211 */ /* 0x000fc400078e08ff */
[----:B------:R-:W-:Y:S02]  /*0350*/  MOV R15, RZ ;  /* 0x000000ff000f7202 */ /* 0x000fe40000000f00 */
[----:B------:R-:W-:Y:S02]  /*0360*/  MOV R2, R7 ;  /* 0x0000000700027202 */ /* 0x000fe40000000f00 */
[----:B------:R-:W-:-:S07]  /*0370*/  IADD3 R13, PT, PT, -R12, RZ, RZ ;  /* 0x000000ff0c0d7210 */ /* 0x000fce0007ffe1ff */
.L_x_2:
[----:B------:R-:W0:Y:S08]  /*0380*/  LDC.64 R36, c[0x0][0x380] ;  /* 0x0000e000ff247b82 */ /* 0x000e300000000a00 */
[----:B------:R-:W1:Y:S01]  /*0390*/  LDC.64 R20, c[0x0][0x388] ;  /* 0x0000e200ff147b82 */ /* 0x000e620000000a00 */
[----:B0-----:R-:W-:-:S05]  /*03a0*/  IMAD.WIDE R36, R2, 0x4, R36 ;  /* 0x0000000402247825 */ /* 0x001fca00078e0224 */
[----:B------:R-:W2:Y:S01]  /*03b0*/  LDG.E R17, desc[UR8][R36.64] ;  /* 0x0000000824117981 */ /* 0x000ea2000c1e1900 */
[----:B-1----:R-:W-:-:S05]  /*03c0*/  IMAD.WIDE.U32 R22, R34, 0x4, R20 ;  /* 0x0000000422167825 */ /* 0x002fca00078e0014 */
[----:B------:R0:W3:Y:S02]  /*03d0*/  LDG.E R25, desc[UR8][R22.64] ;  /* 0x0000000816197981 */ /* 0x0000e4000c1e1900 */
[----:B0-----:R-:W-:Y:S02]  /*03e0*/  IMAD.WIDE.U32 R22, R14, 0x4, R20 ;  /* 0x000000040e167825 */ /* 0x001fe400078e0014 */
[----:B--2---:R-:W-:Y:S04]  /*03f0*/  STS [R10], R17 ;  /* 0x000000110a007388 */ /* 0x004fe80000000800 */
[----:B---3--:R-:W-:Y:S01]  /*0400*/  STS [R11], R25 ;  /* 0x000000190b007388 */ /* 0x008fe20000000800 */
[----:B------:R-:W-:Y:S06]  /*0410*/  BAR.SYNC.DEFER_BLOCKING 0x0 ;  /* 0x0000000000007b1d */ /* 0x000fec0000010000 */
[----:B------:R-:W-:Y:S04]  /*0420*/  LDS R27, [R9] ;  /* 0x00000000091b7984 */ /* 0x000fe80000000800 */
[----:B------:R-:W-:Y:S04]  /*0430*/  LDS R29, [R9+0x8] ;  /* 0x00000800091d7984 */ /* 0x000fe80000000800 */
[----:B------:R-:W0:Y:S01]  /*0440*/  LDS.64 R18, [R8] ;  /* 0x0000000008127984 */ /* 0x000e220000000a00 */
[----:B------:R-:W-:Y:S06]  /*0450*/  BAR.SYNC.DEFER_BLOCKING 0x0 ;  /* 0x0000000000007b1d */ /* 0x000fec0000010000 */
[----:B------:R-:W2:Y:S04]  /*0460*/  LDG.E R31, desc[UR8][R36.64+0x8] ;  /* 0x00000808241f7981 */ /* 0x000ea8000c1e1900 */
[----:B------:R1:W3:Y:S01]  /*0470*/  LDG.E R33, desc[UR8][R22.64] ;  /* 0x0000000816217981 */ /* 0x0002e2000c1e1900 */
[----:B0-----:R-:W-:-:S04]  /*0480*/  IMAD R18, R18, R27, R15 ;  /* 0x0000001b12127224 */ /* 0x001fc800078e020f */
[----:B------:R-:W-:Y:S02]  /*0490*/  IMAD R29, R29, R19, R18 ;  /* 0x000000131d1d7224 */ /* 0x000fe400078e0212 */
[----:B-1----:R-:W-:Y:S01]  /*04a0*/  IMAD.WIDE.U32 R22, R32, 0x4, R20 ;  /* 0x0000000420167825 */ /* 0x002fe200078e0014 */
        /* <DEDUP_REMOVED lines=47> */
[--C-:B-1----:R-:W-:Y:S01]  /*07a0*/  IMAD.WIDE.U32 R22, R16, 0x4, R20.reuse ;  /* 0x0000000410167825 */ /* 0x102fe200078e0014 */
        /* <DEDUP_REMOVED lines=8> */
[----:B------:R1:W3:Y:S02]  /*0830*/  LDG.E R27, desc[UR8][R22.64] ;  /* 0x00000008161b7981 */ /* 0x0002e4000c1e1900 */
[----:B-1----:R-:W-:-:S02]  /*0840*/  IMAD.WIDE.U32 R22, R24, 0x4, R20 ;  /* 0x0000000418167825 */ /* 0x002fc400078e0014 */
[----:B--2---:R-:W-:Y:S04]  /*0850*/  STS [R10], R35 ;  /* 0x000000230a007388 */ /* 0x004fe80000000800 */
[----:B---3--:R-:W-:Y:S01]  /*0860*/  STS [R11], R27 ;  /* 0x0000001b0b007388 */ /* 0x008fe20000000800 */
[----:B------:R-:W-:Y:S06]  /*0870*/  BAR.SYNC.DEFER_BLOCKING 0x0 ;  /* 0x0000000000007b1d */ /* 0x000fec0000010000 */
[----:B------:R-:W-:Y:S04]  /*0880*/  LDS R29, [R9] ;  /* 0x00000000091d7984 */ /* 0x000fe80000000800 */
[----:B------:R-:W-:Y:S04]  /*0890*/  LDS R27, [R9+0x8] ;  /* 0x00000800091b7984 */ /* 0x000fe80000000800 */
[----:B------:R-:W1:Y:S01]  /*08a0*/  LDS.64 R20, [R8] ;  /* 0x0000000008147984 */ /* 0x000e620000000a00 */
[----:B------:R-:W-:Y:S06]  /*08b0*/  BAR.SYNC.DEFER_BLOCKING 0x0 ;  /* 0x0000000000007b1d */ /* 0x000fec0000010000 */
[----:B------:R-:W2:Y:S04]  /*08c0*/  LDG.E R37, desc[UR8][R36.64+0x38] ;  /* 0x0000380824257981 */ /* 0x000ea8000c1e1900 */
[----:B------:R-:W3:Y:S01]  /*08d0*/  LDG.E R22, desc[UR8][R22.64] ;  /* 0x0000000816167981 */ /* 0x000ee2000c1e1900 */
[----:B0-----:R-:W-:Y:S01]  /*08e0*/  IMAD R18, R18, R17, R15 ;  /* 0x0000001112127224 */ /* 0x001fe200078e020f */
[----:B------:R-:W-:-:S03]  /*08f0*/  IADD3 R13, PT, PT, R13, 0x8, RZ ;  /* 0x000000080d0d7810 */ /* 0x000fc60007ffe0ff */
[----:B------:R-:W-:Y:S01]  /*0900*/  IMAD R18, R25, R19, R18 ;  /* 0x0000001319127224 */ /* 0x000fe200078e0212 */
[----:B------:R-:W-:-:S03]  /*0910*/  ISETP.NE.AND P0, PT, R13, RZ, PT ;  /* 0x000000ff0d00720c */ /* 0x000fc60003f05270 */
[----:B-1----:R-:W-:-:S04]  /*0920*/  IMAD R18, R20, R29, R18 ;  /* 0x0000001d14127224 */ /* 0x002fc800078e0212 */
[----:B------:R-:W-:Y:S01]  /*0930*/  IMAD R18, R27, R21, R18 ;  /* 0x000000151b127224 */ /* 0x000fe200078e0212 */
[----:B------:R-:W-:Y:S02]  /*0940*/  IADD3 R2, PT, PT, R2, 0x10, RZ ;  /* 0x0000001002027810 */ /* 0x000fe40007ffe0ff */
[C---:B------:R-:W-:Y:S02]  /*0950*/  LEA R34, R3.reuse, R34, 0x4 ;  /* 0x0000002203227211 */ /* 0x040fe400078e20ff */
[C---:B------:R-:W-:Y:S02]  /*0960*/  LEA R14, R3.reuse, R14, 0x4 ;  /* 0x0000000e030e7211 */ /* 0x040fe400078e20ff */
[C---:B------:R-:W-:Y:S02]  /*0970*/  LEA R32, R3.reuse, R32, 0x4 ;  /* 0x0000002003207211 */ /* 0x040fe400078e20ff */
[C---:B------:R-:W-:Y:S02]  /*0980*/  LEA R30, R3.reuse, R30, 0x4 ;  /* 0x0000001e031e7211 */ /* 0x040fe400078e20ff */
[----:B------:R-:W-:-:S02]  /*0990*/  LEA R28, R3, R28, 0x4 ;  /* 0x0000001c031c7211 */ /* 0x000fc400078e20ff */
[C---:B------:R-:W-:Y:S02]  /*09a0*/  LEA R26, R3.reuse, R26, 0x4 ;  /* 0x0000001a031a7211 */ /* 0x040fe400078e20ff */
[C---:B------:R-:W-:Y:S02]  /*09b0*/  LEA R24, R3.reuse, R24, 0x4 ;  /* 0x0000001803187211 */ /* 0x040fe400078e20ff */
[----:B------:R-:W-:Y:S01]  /*09c0*/  LEA R16, R3, R16, 0x4 ;  /* 0x0000001003107211 */ /* 0x000fe200078e20ff */
[----:B--2---:R-:W-:Y:S04]  /*09d0*/  STS [R10], R37 ;  /* 0x000000250a007388 */ /* 0x004fe80000000800 */
[----:B---3--:R-:W-:Y:S01]  /*09e0*/  STS [R11], R22 ;  /* 0x000000160b007388 */ /* 0x008fe20000000800 */
[----:B------:R-:W-:Y:S06]  /*09f0*/  BAR.SYNC.DEFER_BLOCKING 0x0 ;  /* 0x0000000000007b1d */ /* 0x000fec0000010000 */
[----:B------:R-:W-:Y:S04]  /*0a00*/  LDS R33, [R9] ;  /* 0x0000000009217984 */ /* 0x000fe80000000800 */
[----:B------:R-:W0:Y:S04]  /*0a10*/  LDS.64 R22, [R8] ;  /* 0x0000000008167984 */ /* 0x000e280000000a00 */
[----:B------:R-:W1:Y:S01]  /*0a20*/  LDS R31, [R9+0x8] ;  /* 0x00000800091f7984 */ /* 0x000e620000000800 */
[----:B0-----:R-:W-:-:S04]  /*0a30*/  IMAD R18, R22, R33, R18 ;  /* 0x0000002116127224 */ /* 0x001fc800078e0212 */
[----:B-1----:R-:W-:Y:S01]  /*0a40*/  IMAD R15, R31, R23, R18 ;  /* 0x000000171f0f7224 */ /* 0x002fe200078e0212 */
[----:B------:R-:W-:Y:S06]  /*0a50*/  BAR.SYNC.DEFER_BLOCKING 0x0 ;  /* 0x0000000000007b1d */ /* 0x000fec0000010000 */
[----:B------:R-:W-:Y:S05]  /*0a60*/  @P0 BRA `(.L_x_2) ;  /* 0xfffffff800440947 */ /* 0x000fea000383ffff */
[----:B------:R-:W-:-:S07]  /*0a70*/  MOV R2, R12 ;  /* 0x0000000c00027202 */ /* 0x000fce0000000f00 */
.L_x_1:
[----:B------:R-:W-:-:S13]  /*0a80*/  LOP3.LUT P0, R12, R5, 0x7, RZ, 0xc0, !PT ;  /* 0x00000007050c7812 */ /* 0x000fda000780c0ff */
[----:B------:R-:W-:Y:S05]  /*0a90*/  @!P0 BRA `(.L_x_0) ;  /* 0x0000000400f08947 */ /* 0x000fea0003800000 */
[----:B------:R-:W-:Y:S02]  /*0aa0*/  ISETP.GE.U32.AND P0, PT, R12, 0x4, PT ;  /* 0x000000040c00780c */ /* 0x000fe40003f06070 */
[----:B------:R-:W-:-:S04]  /*0ab0*/  LOP3.LUT R31, R5, 0x3, RZ, 0xc0, !PT ;  /* 0x00000003051f7812 */ /* 0x000fc800078ec0ff */
[----:B------:R-:W-:-:S07]  /*0ac0*/  ISETP.NE.AND P1, PT, R31, RZ, PT ;  /* 0x000000ff1f00720c */ /* 0x000fce0003f25270 */
[----:B------:R-:W-:Y:S06]  /*0ad0*/  @!P0 BRA `(.L_x_3) ;  /* 0x0000000000f88947 */ /* 0x000fec0003800000 */
[----:B------:R-:W0:Y:S01]  /*0ae0*/  LDC.64 R12, c[0x0][0x380] ;  /* 0x0000e000ff0c7b82 */ /* 0x000e220000000a00 */
[C---:B------:R-:W-:Y:S02]  /*0af0*/  LEA R27, R2.reuse, R0, 0x1 ;  /* 0x00000000021b7211 */ /* 0x040fe400078e08ff */
[----:B------:R-:W-:-:S03]  /*0b00*/  LEA R17, R2, R7, 0x1 ;  /* 0x0000000702117211 */ /* 0x000fc600078e08ff */
[----:B------:R-:W-:Y:S02]  /*0b10*/  IMAD R19, R27, R3, R6 ;  /* 0x000000031b137224 */ /* 0x000fe400078e0206 */
[----:B------:R-:W1:Y:S01]  /*0b20*/  LDC.64 R20, c[0x0][0x388] ;  /* 0x0000e200ff147b82 */ /* 0x000e620000000a00 */
[----:B0-----:R-:W-:-:S05]  /*0b30*/  IMAD.WIDE R12, R17, 0x4, R12 ;  /* 0x00000004110c7825 */ /* 0x001fca00078e020c */
[----:B------:R-:W2:Y:S01]  /*0b40*/  LDG.E R23, desc[UR8][R12.64] ;  /* 0x000000080c177981 */ /* 0x000ea2000c1e1900 */
[----:B-1----:R-:W-:-:S06]  /*0b50*/  IMAD.WIDE.U32 R18, R19, 0x4, R20 ;  /* 0x0000000413127825 */ /* 0x002fcc00078e0014 */
[----:B------:R-:W3:Y:S01]  /*0b60*/  LDG.E R18, desc[UR8][R18.64] ;  /* 0x0000000812127981 */ /* 0x000ee2000c1e1900 */
[----:B------:R-:W-:-:S05]  /*0b70*/  IADD3 R14, PT, PT, R27, 0x2, RZ ;  /* 0x000000021b0e7810 */ /* 0x000fca0007ffe0ff */
[----:B------:R-:W-:-:S04]  /*0b80*/  IMAD R25, R14, R3, R6 ;  /* 0x000000030e197224 */ /* 0x000fc800078e0206 */
[----:B------:R-:W-:Y:S01]  /*0b90*/  IMAD.WIDE.U32 R24, R25, 0x4, R20 ;  /* 0x0000000419187825 */ /* 0x000fe200078e0014 */
[----:B--2---:R0:W-:Y:S04]  /*0ba0*/  STS [R10], R23 ;  /* 0x000000170a007388 */ /* 0x0041e80000000800 */
        /* <DEDUP_REMOVED lines=8> */
[----:B------:R-:W-:-:S05]  /*0c30*/  IADD3 R19, PT, PT, R27, 0x4, RZ ;  /* 0x000000041b137810 */ /* 0x000fca0007ffe0ff */
[----:B------:R-:W-:-:S04]  /*0c40*/  IMAD R19, R19, R3, R6 ;  /* 0x0000000313137224 */ /* 0x000fc800078e0206 */
[----:B0-----:R-:W-:Y:S01]  /*0c50*/  IMAD.WIDE.U32 R22, R19, 0x4, R20 ;  /* 0x0000000413167825 */ /* 0x001fe200078e0014 */
        /* <DEDUP_REMOVED lines=8> */
[----:B------:R-:W3:Y:S01]  /*0ce0*/  LDG.E R22, desc[UR8][R22.64] ;  /* 0x0000000816167981 */ /* 0x000ee2000c1e1900 */
[----:B------:R-:W-:-:S05]  /*0cf0*/  IADD3 R27, PT, PT, R27, 0x6, RZ ;  /* 0x000000061b1b7810 */ /* 0x000fca0007ffe0ff */
[----:B------:R-:W-:-:S04]  /*0d00*/  IMAD R25, R27, R3, R6 ;  /* 0x000000031b197224 */ /* 0x000fc800078e0206 */
[----:B------:R-:W-:Y:S01]  /*0d10*/  IMAD.WIDE.U32 R24, R25, 0x4, R20 ;  /* 0x0000000419187825 */ /* 0x000fe200078e0014 */
[----:B--2---:R-:W-:Y:S04]  /*0d20*/  STS [R10], R35 ;  /* 0x000000230a007388 */ /* 0x004fe80000000800 */
[----:B---3--:R-:W-:Y:S01]  /*0d30*/  STS [R11], R22 ;  /* 0x000000160b007388 */ /* 0x008fe20000000800 */
[----:B------:R-:W-:Y:S06]  /*0d40*/  BAR.SYNC.DEFER_BLOCKING 0x0 ;  /* 0x0000000000007b1d */ /* 0x000fec0000010000 */
[----:B------:R-:W-:Y:S04]  /*0d50*/  LDS R27, [R9] ;  /* 0x00000000091b7984 */ /* 0x000fe80000000800 */
[----:B------:R-:W-:Y:S04]  /*0d60*/  LDS R30, [R9+0x8] ;  /* 0x00000800091e7984 */ /* 0x000fe80000000800 */
[----:B------:R-:W2:Y:S01]  /*0d70*/  LDS.64 R20, [R8] ;  /* 0x0000000008147984 */ /* 0x000ea20000000a00 */
[----:B------:R-:W-:Y:S06]  /*0d80*/  BAR.SYNC.DEFER_BLOCKING 0x0 ;  /* 0x0000000000007b1d */ /* 0x000fec0000010000 */
[----:B------:R-:W3:Y:S04]  /*0d90*/  LDG.E R13, desc[UR8][R12.64+0x18] ;  /* 0x000018080c0d7981 */ /* 0x000ee8000c1e1900 */
[----:B------:R-:W4:Y:S01]  /*0da0*/  LDG.E R24, desc[UR8][R24.64] ;  /* 0x0000000818187981 */ /* 0x000f22000c1e1900 */
[----:B-1----:R-:W-:-:S04]  /*0db0*/  IMAD R14, R16, R14, R15 ;  /* 0x0000000e100e7224 */ /* 0x002fc800078e020f */
[----:B------:R-:W-:-:S04]  /*0dc0*/  IMAD R14, R26, R17, R14 ;  /* 0x000000111a0e7224 */ /* 0x000fc800078e020e */
[----:B0-----:R-:W-:-:S04]  /*0dd0*/  IMAD R14, R18, R29, R14 ;  /* 0x0000001d120e7224 */ /* 0x001fc800078e020e */
[----:B------:R-:W-:-:S04]  /*0de0*/  IMAD R14, R28, R19, R14 ;  /* 0x000000131c0e7224 */ /* 0x000fc800078e020e */
[----:B--2---:R-:W-:-:S04]  /*0df0*/  IMAD R14, R20, R27, R14 ;  /* 0x0000001b140e7224 */ /* 0x004fc800078e020e */
[----:B------:R-:W-:Y:S01]  /*0e00*/  IMAD R21, R30, R21, R14 ;  /* 0x000000151e157224 */ /* 0x000fe200078e020e */
[----:B------:R-:W-:-:S04]  /*0e10*/  LEA R2, R2, -R2, 0x1 ;  /* 0x8000000202027211 */ /* 0x000fc800078e08ff */
[----:B------:R-:W-:Y:S01]  /*0e20*/  IADD3 R2, PT, PT, R2, 0x4, RZ ;  /* 0x0000000402027810 */ /* 0x000fe20007ffe0ff */
[----:B---3--:R-:W-:Y:S04]  /*0e30*/  STS [R10], R13 ;  /* 0x0000000d0a007388 */ /* 0x008fe80000000800 */
[----:B----4-:R-:W-:Y:S01]  /*0e40*/  STS [R11], R24 ;  /* 0x000000180b007388 */ /* 0x010fe20000000800 */
[----:B------:R-:W-:Y:S06]  /*0e50*/  BAR.SYNC.DEFER_BLOCKING 0x0 ;  /* 0x0000000000007b1d */ /* 0x000fec0000010000 */
[----:B------:R-:W-:Y:S04]  /*0e60*/  LDS R32, [R9] ;  /* 0x0000000009207984 */ /* 0x000fe80000000800 */
[----:B------:R-:W0:Y:S04]  /*0e70*/  LDS.64 R22, [R8] ;  /* 0x0000000008167984 */ /* 0x000e280000000a00 */
[----:B------:R-:W1:Y:S01]  /*0e80*/  LDS R33, [R9+0x8] ;  /* 0x0000080009217984 */ /* 0x000e620000000800 */
[----:B0-----:R-:W-:-:S04]  /*0e90*/  IMAD R22, R22, R32, R21 ;  /* 0x0000002016167224 */ /* 0x001fc800078e0215 */
[----:B-1----:R-:W-:Y:S01]  /*0ea0*/  IMAD R15, R33, R23, R22 ;  /* 0x00000017210f7224 */ /* 0x002fe200078e0216 */
[----:B------:R-:W-:Y:S06]  /*0eb0*/  BAR.SYNC.DEFER_BLOCKING 0x0 ;  /* 0x0000000000007b1d */ /* 0x000fec0000010000 */
.L_x_3:
[----:B------:R-:W-:Y:S05]  /*0ec0*/  @!P1 BRA `(.L_x_0) ;  /* 0x0000000000e49947 */ /* 0x000fea0003800000 */
[----:B------:R-:W-:Y:S02]  /*0ed0*/  ISETP.NE.AND P0, PT, R31, 0x1, PT ;  /* 0x000000011f00780c */ /* 0x000fe40003f05270 */
[----:B------:R-:W-:-:S04]  /*0ee0*/  LOP3.LUT R5, R5, 0x1, RZ, 0xc0, !PT ;  /* 0x0000000105057812 */ /* 0x000fc800078ec0ff */
[----:B------:R-:W-:-:S07]  /*0ef0*/  ISETP.NE.U32.AND P1, PT, R5, 0x1, PT ;  /* 0x000000010500780c */ /* 0x000fce0003f25070 */
        /* <DEDUP_REMOVED lines=22> */
[----:B0-----:R-:W-:-:S04]  /*1060*/  IMAD R14, R16, R14, R15 ;  /* 0x0000000e100e7224 */ /* 0x001fc800078e020f */
[----:B------:R-:W-:Y:S01]  /*1070*/  IMAD R17, R22, R17, R14 ;  /* 0x0000001116117224 */ /* 0x000fe200078e020e */
[----:B------:R-:W-:-:S04]  /*1080*/  LEA R2, R2, -R2, 0x1 ;  /* 0x8000000202027211 */ /* 0x000fc800078e08ff */
[----:B------:R-:W-:Y:S01]  /*1090*/  IADD3 R2, PT, PT, R2, 0x2, RZ ;  /* 0x0000000202027810 */ /* 0x000fe20007ffe0ff */
        /* <DEDUP_REMOVED lines=9> */
.L_x_4:
[----:B------:R-:W-:Y:S05]  /*1130*/  @P1 BRA `(.L_x_0) ;  /* 0x0000000000481947 */ /* 0x000fea0003800000 */
[----:B------:R-:W0:Y:S01]  /*1140*/  LDC.64 R12, c[0x0][0x380] ;  /* 0x0000e000ff0c7b82 */ /* 0x000e220000000a00 */
[C---:B------:R-:W-:Y:S02]  /*1150*/  LEA R0, R2.reuse, R0, 0x1 ;  /* 0x0000000002007211 */ /* 0x040fe400078e08ff */
[----:B------:R-:W-:-:S03]  /*1160*/  LEA R7, R2, R7, 0x1 ;  /* 0x0000000702077211 */ /* 0x000fc600078e08ff */
[----:B------:R-:W-:Y:S02]  /*1170*/  IMAD R5, R0, R3, R6 ;  /* 0x0000000300057224 */ /* 0x000fe400078e0206 */
[----:B------:R-:W1:Y:S01]  /*1180*/  LDC.64 R16, c[0x0][0x388] ;  /* 0x0000e200ff107b82 */ /* 0x000e620000000a00 */
[----:B0-----:R-:W-:-:S06]  /*1190*/  IMAD.WIDE R12, R7, 0x4, R12 ;  /* 0x00000004070c7825 */ /* 0x001fcc00078e020c */
[----:B------:R-:W2:Y:S01]  /*11a0*/  LDG.E R13, desc[UR8][R12.64] ;  /* 0x000000080c0d7981 */ /* 0x000ea2000c1e1900 */
[----:B-1----:R-:W-:-:S06]  /*11b0*/  IMAD.WIDE.U32 R16, R5, 0x4, R16 ;  /* 0x0000000405107825 */ /* 0x002fcc00078e0010 */
[----:B------:R-:W3:Y:S04]  /*11c0*/  LDG.E R16, desc[UR8][R16.64] ;  /* 0x0000000810107981 */ /* 0x000ee8000c1e1900 */
        /* <DEDUP_REMOVED lines=9> */
.L_x_0:
[----:B------:R-:W0:Y:S01]  /*1260*/  LDC.64 R8, c[0x0][0x390] ;  /* 0x0000e400ff087b82 */ /* 0x000e220000000a00 */
[----:B------:R-:W-:-:S04]  /*1270*/  IMAD R3, R4, R3, R6 ;  /* 0x0000000304037224 */ /* 0x000fc800078e0206 */
[----:B0-----:R-:W-:-:S05]  /*1280*/  IMAD.WIDE R2, R3, 0x4, R8 ;  /* 0x0000000403027825 */ /* 0x001fca00078e0208 */
[----:B------:R-:W-:Y:S01]  /*1290*/  STG.E desc[UR8][R2.64], R15 ;  /* 0x0000000f02007986 */ /* 0x000fe2000c101908 */
[----:B------:R-:W-:Y:S05]  /*12a0*/  EXIT ;  /* 0x000000000000794d */ /* 0x000fea0003800000 */
.L_x_5:
[----:B------:R-:W-:-:S00]  /*12b0*/  BRA `(.L_x_5) ;  /* 0xfffffffc00fc7947 */ /* 0x000fc0000383ffff */
[----:B------:R-:W-:-:S00]  /*12c0*/  NOP ;  /* 0x0000000000007918 */ /* 0x000fc00000000000 */
        /* <DEDUP_REMOVED lines=11> */
.L_x_6:


//--------------------- .nv.shared._Z14matrixMulTiledPKiS0_Pii --------------------------
	.section	.nv.shared._Z14matrixMulTiledPKiS0_Pii,"aw",@nobits
	.sectionflags	@""
	.align	4
.nv.shared._Z14matrixMulTiledPKiS0_Pii:
	.zero		1056


//--------------------- .nv.shared.reserved.0     --------------------------
	.section	.nv.shared.reserved.0,"aw",@nobits
	.weak		__nv_reservedSMEM_offset_0_alias
	.size		__nv_reservedSMEM_offset_0_alias, 0, 64
	.other		__nv_reservedSMEM_offset_0_alias,@"STO_CUDA_RESERVED_SHARED STV_DEFAULT"
__nv_reservedSMEM_offset_0_alias:
	.zero		0
	.zero		64


//--------------------- .nv.constant0._Z14matrixMulTiledPKiS0_Pii --------------------------
	.section	.nv.constant0._Z14matrixMulTiledPKiS0_Pii,"a",@progbits
	.sectionflags	@""
	.align	4
.nv.constant0._Z14matrixMulTiledPKiS0_Pii:
	.zero		924


//--------------------- SYMBOLS --------------------------

	.type		.nv.reservedSmem.offset0,@object
	.size		.nv.reservedSmem.offset0,0x4
	.type		.nv.reservedSmem.cap,@object
	.size		.nv.reservedSmem.cap,0x4
